	.headerflags	@"EF_CUDA_TEXMODE_UNIFIED EF_CUDA_64BIT_ADDRESS EF_CUDA_ACCELERATORS EF_CUDA_SM90 EF_CUDA_VIRTUAL_SM(EF_CUDA_SM90)"
	.elftype	@"ET_EXEC"


//--------------------- .nv.info                  --------------------------
	.section	.nv.info,"",@"SHT_CUDA_INFO"
	.align	4


	//----- nvinfo : EIATTR_REGCOUNT
	.align		4
        /*0000*/ 	.byte	0x04, 0x2f
        /*0002*/ 	.short	(.L_3 - .L_2)
	.align		4
.L_2:
        /*0004*/ 	.word	index@(triton_poi_fused__native_batch_norm_legit_no_training_convolution_elu_17)
        /*0008*/ 	.word	0x00000020


	//----- nvinfo : EIATTR_MIN_STACK_SIZE
	.align		4
.L_3:
        /*000c*/ 	.byte	0x04, 0x12
        /*000e*/ 	.short	(.L_5 - .L_4)
	.align		4
.L_4:
        /*0010*/ 	.word	index@(triton_poi_fused__native_batch_norm_legit_no_training_convolution_elu_17)
        /*0014*/ 	.word	0x00000000


	//----- nvinfo : EIATTR_FRAME_SIZE
	.align		4
.L_5:
        /*0018*/ 	.byte	0x04, 0x11
        /*001a*/ 	.short	(.L_7 - .L_6)
	.align		4
.L_6:
        /*001c*/ 	.word	index@(triton_poi_fused__native_batch_norm_legit_no_training_convolution_elu_17)
        /*0020*/ 	.word	0x00000000


	//----- nvinfo : EIATTR_MIN_STACK_SIZE
	.align		4
.L_7:
        /*0024*/ 	.byte	0x04, 0x12
        /*0026*/ 	.short	(.L_9 - .L_8)
	.align		4
.L_8:
        /*0028*/ 	.word	index@(triton_poi_fused__native_batch_norm_legit_no_training_convolution_elu_17)
        /*002c*/ 	.word	0x00000000
.L_9:


//--------------------- .nv.info.triton_poi_fused__native_batch_norm_legit_no_training_convolution_elu_17 --------------------------
	.section	.nv.info.triton_poi_fused__native_batch_norm_legit_no_training_convolution_elu_17,"",@"SHT_CUDA_INFO"
	.sectionflags	@""
	.align	4


	//----- nvinfo : EIATTR_CUDA_API_VERSION
	.align		4
        /*0000*/ 	.byte	0x04, 0x37
        /*0002*/ 	.short	(.L_11 - .L_10)
.L_10:
        /*0004*/ 	.word	0x0000007c


	//----- nvinfo : EIATTR_KPARAM_INFO
	.align		4
.L_11:
        /*0008*/ 	.byte	0x04, 0x17
        /*000a*/ 	.short	(.L_13 - .L_12)
.L_12:
        /*000c*/ 	.word	0x00000000
        /*0010*/ 	.short	0x0007
        /*0012*/ 	.short	0x0038
        /*0014*/ 	.byte	0x00, 0xf0, 0x11, 0x00


	//----- nvinfo : EIATTR_KPARAM_INFO
	.align		4
.L_13:
        /*0018*/ 	.byte	0x04, 0x17
        /*001a*/ 	.short	(.L_15 - .L_14)
.L_14:
        /*001c*/ 	.word	0x00000000
        /*0020*/ 	.short	0x0006
        /*0022*/ 	.short	0x0030
        /*0024*/ 	.byte	0x00, 0xf4, 0x21, 0x00


	//----- nvinfo : EIATTR_KPARAM_INFO
	.align		4
.L_15:
        /*0028*/ 	.byte	0x04, 0x17
        /*002a*/ 	.short	(.L_17 - .L_16)
.L_16:
        /*002c*/ 	.word	0x00000000
        /*0030*/ 	.short	0x0005
        /*0032*/ 	.short	0x0028
        /*0034*/ 	.byte	0x00, 0xf4, 0x21, 0x00


	//----- nvinfo : EIATTR_KPARAM_INFO
	.align		4
.L_17:
        /*0038*/ 	.byte	0x04, 0x17
        /*003a*/ 	.short	(.L_19 - .L_18)
.L_18:
        /*003c*/ 	.word	0x00000000
        /*0040*/ 	.short	0x0004
        /*0042*/ 	.short	0x0020
        /*0044*/ 	.byte	0x00, 0xf4, 0x21, 0x00


	//----- nvinfo : EIATTR_KPARAM_INFO
	.align		4
.L_19:
        /*0048*/ 	.byte	0x04, 0x17
        /*004a*/ 	.short	(.L_21 - .L_20)
.L_20:
        /*004c*/ 	.word	0x00000000
        /*0050*/ 	.short	0x0003
        /*0052*/ 	.short	0x0018
        /*0054*/ 	.byte	0x00, 0xf4, 0x21, 0x00


	//----- nvinfo : EIATTR_KPARAM_INFO
	.align		4
.L_21:
        /*0058*/ 	.byte	0x04, 0x17
        /*005a*/ 	.short	(.L_23 - .L_22)
.L_22:
        /*005c*/ 	.word	0x00000000
        /*0060*/ 	.short	0x0002
        /*0062*/ 	.short	0x0010
        /*0064*/ 	.byte	0x00, 0xf4, 0x21, 0x00


	//----- nvinfo : EIATTR_KPARAM_INFO
	.align		4
.L_23:
        /*0068*/ 	.byte	0x04, 0x17
        /*006a*/ 	.short	(.L_25 - .L_24)
.L_24:
        /*006c*/ 	.word	0x00000000
        /*0070*/ 	.short	0x0001
        /*0072*/ 	.short	0x0008
        /*0074*/ 	.byte	0x00, 0xf4, 0x21, 0x00


	//----- nvinfo : EIATTR_KPARAM_INFO
	.align		4
.L_25:
        /*0078*/ 	.byte	0x04, 0x17
        /*007a*/ 	.short	(.L_27 - .L_26)
.L_26:
        /*007c*/ 	.word	0x00000000
        /*0080*/ 	.short	0x0000
        /*0082*/ 	.short	0x0000
        /*0084*/ 	.byte	0x00, 0xf4, 0x21, 0x00


	//----- nvinfo : EIATTR_SPARSE_MMA_MASK
	.align		4
.L_27:
        /*0088*/ 	.byte	0x03, 0x50
        /*008a*/ 	.short	0x0000


	//----- nvinfo : EIATTR_MAXREG_COUNT
	.align		4
        /*008c*/ 	.byte	0x03, 0x1b
        /*008e*/ 	.short	0x00ff


	//----- nvinfo : EIATTR_EXIT_INSTR_OFFSETS
	.align		4
        /*0090*/ 	.byte	0x04, 0x1c
        /*0092*/ 	.short	(.L_29 - .L_28)


	//   ....[0]....
.L_28:
        /*0094*/ 	.word	0x00001560


	//----- nvinfo : EIATTR_REQNTID
	.align		4
.L_29:
        /*0098*/ 	.byte	0x04, 0x10
        /*009a*/ 	.short	(.L_31 - .L_30)
.L_30:
        /*009c*/ 	.word	0x00000080
        /*00a0*/ 	.word	0x00000001
        /*00a4*/ 	.word	0x00000001


	//----- nvinfo : EIATTR_CBANK_PARAM_SIZE
	.align		4
.L_31:
        /*00a8*/ 	.byte	0x03, 0x19
        /*00aa*/ 	.short	0x003c


	//----- nvinfo : EIATTR_PARAM_CBANK
	.align		4
        /*00ac*/ 	.byte	0x04, 0x0a
        /*00ae*/ 	.short	(.L_33 - .L_32)
	.align		4
.L_32:
        /*00b0*/ 	.word	index@(.nv.constant0.triton_poi_fused__native_batch_norm_legit_no_training_convolution_elu_17)
        /*00b4*/ 	.short	0x0210
        /*00b6*/ 	.short	0x003c


	//----- nvinfo : EIATTR_SW_WAR
	.align		4
.L_33:
        /*00b8*/ 	.byte	0x04, 0x36
        /*00ba*/ 	.short	(.L_35 - .L_34)
.L_34:
        /*00bc*/ 	.word	0x00000008
.L_35:


//--------------------- .nv.callgraph             --------------------------
	.section	.nv.callgraph,"",@"SHT_CUDA_CALLGRAPH"
	.align	4
	.sectionentsize	8
	.align		4
        /*0000*/ 	.word	0x00000000
	.align		4
        /*0004*/ 	.word	0xffffffff
	.align		4
        /*0008*/ 	.word	0x00000000
	.align		4
        /*000c*/ 	.word	0xfffffffe
	.align		4
        /*0010*/ 	.word	0x00000000
	.align		4
        /*0014*/ 	.word	0xfffffffd
	.align		4
        /*0018*/ 	.word	0x00000000
	.align		4
        /*001c*/ 	.word	0xfffffffc


//--------------------- .nv.constant4             --------------------------
	.section	.nv.constant4,"a",@progbits
	.align	8
	.align		8
.nv.constant4:
        /*0000*/ 	.dword	_$_str
	.align		8
        /*0008*/ 	.dword	_$_str_$_2


//--------------------- .text.triton_poi_fused__native_batch_norm_legit_no_training_convolution_elu_17 --------------------------
	.section	.text.triton_poi_fused__native_batch_norm_legit_no_training_convolution_elu_17,"ax",@progbits
	.align	128
        .global         triton_poi_fused__native_batch_norm_legit_no_training_convolution_elu_17
        .type           triton_poi_fused__native_batch_norm_legit_no_training_convolution_elu_17,@function
        .size           triton_poi_fused__native_batch_norm_legit_no_training_convolution_elu_17,(.L_x_1 - triton_poi_fused__native_batch_norm_legit_no_training_convolution_elu_17)
        .other          triton_poi_fused__native_batch_norm_legit_no_training_convolution_elu_17,@"STO_CUDA_ENTRY STV_DEFAULT"
triton_poi_fused__native_batch_norm_legit_no_training_convolution_elu_17:
.text.triton_poi_fused__native_batch_norm_legit_no_training_convolution_elu_17:
[----:B------:R-:W-:Y:S01]  /*0000*/  LDC R1, c[0x0][0x28] ;  /* 0x00000a00ff017b82 */ /* 0x000fe20000000800 */
[----:B------:R-:W1:Y:S01]  /*0010*/  S2R R0, SR_TID.X ;  /* 0x0000000000007919 */ /* 0x000e620000002100 */
[----:B------:R-:W-:-:S06]  /*0020*/  ULDC.64 UR4, c[0x0][0x208] ;  /* 0x0000820000047ab9 */ /* 0x000fcc0000000a00 */
[----:B------:R-:W2:Y:S01]  /*0030*/  LDC.64 R22, c[0x0][0x220] ;  /* 0x00008800ff167b82 */ /* 0x000ea20000000a00 */
[----:B------:R-:W3:Y:S07]  /*0040*/  S2R R5, SR_CTAID.X ;  /* 0x0000000000057919 */ /* 0x000eee0000002500 */
[----:B------:R-:W4:Y:S08]  /*0050*/  LDC.64 R16, c[0x0][0x210] ;  /* 0x00008400ff107b82 */ /* 0x000f300000000a00 */
[----:B------:R-:W5:Y:S08]  /*0060*/  LDC.64 R20, c[0x0][0x228] ;  /* 0x00008a00ff147b82 */ /* 0x000f700000000a00 */
[----:B------:R-:W2:Y:S01]  /*0070*/  LDC.64 R14, c[0x0][0x238] ;  /* 0x00008e00ff0e7b82 */ /* 0x000ea20000000a00 */
[----:B-1----:R-:W-:-:S07]  /*0080*/  SHF.L.U32 R0, R0, 0x2, RZ ;  /* 0x0000000200007819 */ /* 0x002fce00000006ff */
[----:B------:R-:W1:Y:S01]  /*0090*/  LDC.64 R12, c[0x0][0x240] ;  /* 0x00009000ff0c7b82 */ /* 0x000e620000000a00 */
[----:B---3--:R-:W-:Y:S02]  /*00a0*/  SHF.R.S32.HI R3, RZ, 0x15, R5 ;  /* 0x00000015ff037819 */ /* 0x008fe40000011405 */
[----:B------:R-:W-:Y:S02]  /*00b0*/  LOP3.LUT R0, R0, 0x1fc, RZ, 0xc0, !PT ;  /* 0x000001fc00007812 */ /* 0x000fe400078ec0ff */
[----:B------:R-:W-:Y:S02]  /*00c0*/  SGXT R3, R3, 0x1 ;  /* 0x000000010303781a */ /* 0x000fe40000000200 */
[----:B------:R-:W-:-:S04]  /*00d0*/  LEA R2, R5, R0, 0xa ;  /* 0x0000000005027211 */ /* 0x000fc800078e50ff */
[----:B------:R-:W-:-:S04]  /*00e0*/  LEA.HI R3, R3, R2, RZ, 0x12 ;  /* 0x0000000203037211 */ /* 0x000fc800078f90ff */
[----:B------:R-:W-:Y:S02]  /*00f0*/  SHF.R.S32.HI R0, RZ, 0x12, R3 ;  /* 0x00000012ff007819 */ /* 0x000fe40000011403 */
[----:B------:R-:W-:Y:S02]  /*0100*/  IADD3 R3, R3, 0x200, RZ ;  /* 0x0000020003037810 */ /* 0x000fe40007ffe0ff */
[----:B------:R-:W-:-:S04]  /*0110*/  LOP3.LUT R5, R0, 0xffff, RZ, 0xc0, !PT ;  /* 0x0000ffff00057812 */ /* 0x000fc800078ec0ff */
[----:B------:R-:W-:-:S04]  /*0120*/  LEA.HI R4, R5, R0, RZ, 0x12 ;  /* 0x0000000005047211 */ /* 0x000fc800078f90ff */
[----:B------:R-:W-:Y:S02]  /*0130*/  LOP3.LUT R6, R4, 0xfffc, RZ, 0xc0, !PT ;  /* 0x0000fffc04067812 */ /* 0x000fe400078ec0ff */
[----:B------:R-:W3:Y:S02]  /*0140*/  LDC.64 R4, c[0x0][0x230] ;  /* 0x00008c00ff047b82 */ /* 0x000ee40000000a00 */
[----:B------:R-:W-:-:S04]  /*0150*/  IADD3 R6, RZ, -R6, RZ ;  /* 0x80000006ff067210 */ /* 0x000fc80007ffe0ff */
[----:B------:R-:W-:-:S04]  /*0160*/  PRMT R7, R6, 0x7710, RZ ;  /* 0x0000771006077816 */ /* 0x000fc800000000ff */
[----:B------:R-:W-:-:S04]  /*0170*/  IADD3 R0, R0, R7, RZ ;  /* 0x0000000700007210 */ /* 0x000fc80007ffe0ff */
[----:B------:R-:W-:Y:S02]  /*0180*/  PRMT R27, R0, 0x9910, RZ ;  /* 0x00009910001b7816 */ /* 0x000fe400000000ff */
[----:B------:R-:W-:-:S03]  /*0190*/  SHF.R.S32.HI R0, RZ, 0x12, R3 ;  /* 0x00000012ff007819 */ /* 0x000fc60000011403 */
[----:B---3--:R-:W-:Y:S01]  /*01a0*/  IMAD.WIDE R6, R27, 0x4, R4 ;  /* 0x000000041b067825 */ /* 0x008fe200078e0204 */
[----:B------:R-:W-:-:S04]  /*01b0*/  LOP3.LUT R9, R0, 0xffff, RZ, 0xc0, !PT ;  /* 0x0000ffff00097812 */ /* 0x000fc800078ec0ff */
[----:B------:R-:W3:Y:S01]  /*01c0*/  LDG.E.EL R3, desc[UR4][R6.64] ;  /* 0x0000000406037981 */ /* 0x000ee2000c2e1900 */
[----:B------:R-:W-:-:S04]  /*01d0*/  LEA.HI R8, R9, R0, RZ, 0x12 ;  /* 0x0000000009087211 */ /* 0x000fc800078f90ff */
[----:B------:R-:W-:-:S04]  /*01e0*/  LOP3.LUT R8, R8, 0xfffc, RZ, 0xc0, !PT ;  /* 0x0000fffc08087812 */ /* 0x000fc800078ec0ff */
[----:B------:R-:W-:-:S04]  /*01f0*/  IADD3 R8, RZ, -R8, RZ ;  /* 0x80000008ff087210 */ /* 0x000fc80007ffe0ff */
[----:B------:R-:W-:-:S04]  /*0200*/  PRMT R9, R8, 0x7710, RZ ;  /* 0x0000771008097816 */ /* 0x000fc800000000ff */
[----:B------:R-:W-:-:S04]  /*0210*/  IADD3 R0, R0, R9, RZ ;  /* 0x0000000900007210 */ /* 0x000fc80007ffe0ff */
[----:B------:R-:W-:-:S05]  /*0220*/  PRMT R25, R0, 0x9910, RZ ;  /* 0x0000991000197816 */ /* 0x000fca00000000ff */
[----:B------:R-:W-:-:S06]  /*0230*/  IMAD.WIDE R10, R25, 0x4, R4 ;  /* 0x00000004190a7825 */ /* 0x000fcc00078e0204 */
[----:B------:R-:W3:Y:S01]  /*0240*/  LDG.E.EL R11, desc[UR4][R10.64] ;  /* 0x000000040a0b7981 */ /* 0x000ee2000c2e1900 */
[----:B--2---:R-:W-:-:S04]  /*0250*/  IMAD.WIDE R28, R27, 0x4, R22 ;  /* 0x000000041b1c7825 */ /* 0x004fc800078e0216 */
[----:B----4-:R-:W-:-:S04]  /*0260*/  IMAD.WIDE R16, R2, 0x4, R16 ;  /* 0x0000000402107825 */ /* 0x010fc800078e0210 */
[C---:B-----5:R-:W-:Y:S01]  /*0270*/  IMAD.WIDE R8, R27.reuse, 0x4, R20 ;  /* 0x000000041b087825 */ /* 0x060fe200078e0214 */
[----:B0-----:R0:W2:Y:S04]  /*0280*/  LDG.E.EL R10, desc[UR4][R28.64] ;  /* 0x000000041c0a7981 */ /* 0x0010a8000c2e1900 */
[----:B------:R-:W2:Y:S01]  /*0290*/  LDG.E.128 R4, desc[UR4][R16.64] ;  /* 0x0000000410047981 */ /* 0x000ea2000c1e1d00 */
[----:B------:R-:W-:-:S03]  /*02a0*/  IMAD.WIDE R18, R27, 0x4, R14 ;  /* 0x000000041b127825 */ /* 0x000fc600078e020e */
[----:B------:R-:W4:Y:S01]  /*02b0*/  LDG.E.EL R8, desc[UR4][R8.64] ;  /* 0x0000000408087981 */ /* 0x000f22000c2e1900 */
[----:B-1----:R-:W-:-:S05]  /*02c0*/  IMAD.WIDE R26, R27, 0x4, R12 ;  /* 0x000000041b1a7825 */ /* 0x002fca00078e020c */
[----:B------:R-:W5:Y:S04]  /*02d0*/  LDG.E.EL R0, desc[UR4][R26.64] ;  /* 0x000000041a007981 */ /* 0x000f68000c2e1900 */
[----:B------:R1:W5:Y:S01]  /*02e0*/  LDG.E.EL R9, desc[UR4][R18.64] ;  /* 0x0000000412097981 */ /* 0x000362000c2e1900 */
[----:B------:R-:W-:-:S06]  /*02f0*/  IMAD.WIDE R22, R25, 0x4, R22 ;  /* 0x0000000419167825 */ /* 0x000fcc00078e0216 */
[----:B------:R0:W5:Y:S01]  /*0300*/  LDG.E.EL R23, desc[UR4][R22.64] ;  /* 0x0000000416177981 */ /* 0x000162000c2e1900 */
[----:B------:R-:W-:-:S06]  /*0310*/  IMAD.WIDE R20, R25, 0x4, R20 ;  /* 0x0000000419147825 */ /* 0x000fcc00078e0214 */
[----:B------:R0:W5:Y:S01]  /*0320*/  LDG.E.EL R20, desc[UR4][R20.64] ;  /* 0x0000000414147981 */ /* 0x000162000c2e1900 */
[----:B------:R-:W-:-:S04]  /*0330*/  IMAD.WIDE R12, R25, 0x4, R12 ;  /* 0x00000004190c7825 */ /* 0x000fc800078e020c */
[----:B---3--:R-:W-:-:S04]  /*0340*/  FADD R3, R3, 9.9999997473787516356e-06 ;  /* 0x3727c5ac03037421 */ /* 0x008fc80000000000 */
[----:B------:R-:W3:Y:S02]  /*0350*/  MUFU.SQRT R24, R3 ;  /* 0x0000000300187308 */ /* 0x000ee40000002000 */
[C---:B---3--:R-:W-:Y:S02]  /*0360*/  FSETP.GT.AND P0, PT, R24.reuse, 8.50705917302346158658e+37, PT ;  /* 0x7e8000001800780b */ /* 0x048fe40003f04000 */
[----:B------:R-:W-:-:S11]  /*0370*/  FSETP.GEU.AND P1, PT, R24, 1.175494350822287508e-38, PT ;  /* 0x008000001800780b */ /* 0x000fd60003f2e000 */
[----:B------:R-:W-:Y:S01]  /*0380*/  @P0 FMUL R24, R24, 0.25 ;  /* 0x3e80000018180820 */ /* 0x000fe20000400000 */
[----:B0-----:R-:W-:Y:S01]  /*0390*/  FADD R28, R11, 9.9999997473787516356e-06 ;  /* 0x3727c5ac0b1c7421 */ /* 0x001fe20000000000 */
[----:B------:R-:W-:Y:S02]  /*03a0*/  HFMA2.MMA R11, -RZ, RZ, 1.625, 0 ;  /* 0x3e800000ff0b7435 */ /* 0x000fe400000001ff */
[----:B------:R-:W-:-:S06]  /*03b0*/  @!P1 FMUL R24, R24, 16777216 ;  /* 0x4b80000018189820 */ /* 0x000fcc0000400000 */
[----:B------:R-:W0:Y:S02]  /*03c0*/  MUFU.RCP R24, R24 ;  /* 0x0000001800187308 */ /* 0x000e240000001000 */
[----:B-1----:R-:W-:Y:S01]  /*03d0*/  FSEL R19, R11, 1, P0 ;  /* 0x3f8000000b137808 */ /* 0x002fe20000000000 */
[----:B--2---:R-:W-:-:S04]  /*03e0*/  FADD R4, R4, R10 ;  /* 0x0000000a04047221 */ /* 0x004fc80000000000 */
[----:B------:R-:W-:-:S04]  /*03f0*/  @!P1 FMUL R19, R19, 16777216 ;  /* 0x4b80000013139820 */ /* 0x000fc80000400000 */
[----:B0-----:R-:W-:Y:S01]  /*0400*/  FMUL R19, R24, R19 ;  /* 0x0000001318137220 */ /* 0x001fe20000400000 */
[----:B----4-:R-:W-:-:S04]  /*0410*/  FADD R24, -R8, R4 ;  /* 0x0000000408187221 */ /* 0x010fc80000000100 */
[----:B------:R-:W-:Y:S01]  /*0420*/  FMUL R3, R24, R19 ;  /* 0x0000001318037220 */ /* 0x000fe20000400000 */
[----:B------:R0:W1:Y:S03]  /*0430*/  MUFU.SQRT R18, R28 ;  /* 0x0000001c00127308 */ /* 0x0000660000002000 */
[----:B-----5:R-:W-:Y:S01]  /*0440*/  FFMA R3, R9, R3, R0 ;  /* 0x0000000309037223 */ /* 0x020fe20000000000 */
[--C-:B------:R-:W-:Y:S01]  /*0450*/  FADD R5, R5, R10.reuse ;  /* 0x0000000a05057221 */ /* 0x100fe20000000000 */
[--C-:B------:R-:W-:Y:S01]  /*0460*/  FADD R6, R6, R10.reuse ;  /* 0x0000000a06067221 */ /* 0x100fe20000000000 */
[----:B------:R-:W-:Y:S01]  /*0470*/  FADD R7, R7, R10 ;  /* 0x0000000a07077221 */ /* 0x000fe20000000000 */
[----:B0-----:R-:W-:Y:S02]  /*0480*/  FMUL R28, R3, 1.4426950216293334961 ;  /* 0x3fb8aa3b031c7820 */ /* 0x001fe40000400000 */
[C---:B------:R-:W-:Y:S01]  /*0490*/  FADD R10, -R8.reuse, R6 ;  /* 0x00000006080a7221 */ /* 0x040fe20000000100 */
[C---:B------:R-:W-:Y:S01]  /*04a0*/  FADD R24, -R8.reuse, R5 ;  /* 0x0000000508187221 */ /* 0x040fe20000000100 */
[----:B------:R-:W-:-:S02]  /*04b0*/  FADD R8, -R8, R7 ;  /* 0x0000000708087221 */ /* 0x000fc40000000100 */
[----:B------:R-:W0:Y:S02]  /*04c0*/  FRND R28, R28 ;  /* 0x0000001c001c7307 */ /* 0x000e240000201000 */
[-C--:B------:R-:W-:Y:S01]  /*04d0*/  FMUL R29, R8, R19.reuse ;  /* 0x00000013081d7220 */ /* 0x080fe20000400000 */
[C---:B-1----:R-:W-:Y:S01]  /*04e0*/  FSETP.GT.AND P0, PT, R18.reuse, 8.50705917302346158658e+37, PT ;  /* 0x7e8000001200780b */ /* 0x042fe20003f04000 */
[----:B------:R-:W-:Y:S01]  /*04f0*/  FADD.FTZ R8, |R3|, -RZ ;  /* 0x800000ff03087221 */ /* 0x000fe20000010200 */
[----:B------:R-:W-:Y:S01]  /*0500*/  FSETP.GEU.AND P1, PT, R18, 1.175494350822287508e-38, PT ;  /* 0x008000001200780b */ /* 0x000fe20003f2e000 */
[----:B------:R-:W-:-:S03]  /*0510*/  FMUL R10, R10, R19 ;  /* 0x000000130a0a7220 */ /* 0x000fc60000400000 */
[----:B------:R-:W-:Y:S01]  /*0520*/  FSETP.GEU.AND P2, PT, R8, 0.40999999642372131348, PT ;  /* 0x3ed1eb850800780b */ /* 0x000fe20003f4e000 */
[----:B------:R-:W-:Y:S01]  /*0530*/  FMUL R27, R24, R19 ;  /* 0x00000013181b7220 */ /* 0x000fe20000400000 */
[----:B------:R-:W-:Y:S01]  /*0540*/  FSEL R8, R11, 1, P0 ;  /* 0x3f8000000b087808 */ /* 0x000fe20000000000 */
[C-C-:B------:R-:W-:Y:S01]  /*0550*/  FFMA R10, R9.reuse, R10, R0.reuse ;  /* 0x0000000a090a7223 */ /* 0x140fe20000000000 */
[C-C-:B------:R-:W-:Y:S01]  /*0560*/  FFMA R11, R9.reuse, R29, R0.reuse ;  /* 0x0000001d090b7223 */ /* 0x140fe20000000000 */
[----:B0-----:R-:W-:Y:S02]  /*0570*/  FSEL R28, R28, RZ, P2 ;  /* 0x000000ff1c1c7208 */ /* 0x001fe40001000000 */
[----:B------:R-:W-:Y:S01]  /*0580*/  @P0 FMUL R18, R18, 0.25 ;  /* 0x3e80000012120820 */ /* 0x000fe20000400000 */
[----:B------:R-:W-:Y:S02]  /*0590*/  FFMA R9, R9, R27, R0 ;  /* 0x0000001b09097223 */ /* 0x000fe40000000000 */
[----:B------:R-:W-:Y:S01]  /*05a0*/  FFMA.FTZ R27, -R28, 0.693145751953125, R3 ;  /* 0x3f3172001c1b7823 */ /* 0x000fe20000010103 */
[----:B------:R-:W-:Y:S01]  /*05b0*/  @!P1 FMUL R18, R18, 16777216 ;  /* 0x4b80000012129820 */ /* 0x000fe20000400000 */
[----:B------:R-:W-:-:S02]  /*05c0*/  MOV R0, 0x3ab5ebe6 ;  /* 0x3ab5ebe600007802 */ /* 0x000fc40000000f00 */
[----:B------:R-:W-:Y:S01]  /*05d0*/  FFMA.FTZ R27, -R28, 1.428606765330187045e-06, R27 ;  /* 0x35bfbe8e1c1b7823 */ /* 0x000fe2000001011b */
[----:B------:R0:W1:Y:S03]  /*05e0*/  MUFU.RCP R19, R18 ;  /* 0x0000001200137308 */ /* 0x0000660000001000 */
[----:B0-----:R-:W-:-:S04]  /*05f0*/  FFMA.FTZ R18, R27, R0, 0.0083824126049876213074 ;  /* 0x3c0956631b127423 */ /* 0x001fc80000010000 */
[----:B------:R-:W-:-:S04]  /*0600*/  FFMA.FTZ R24, R27, R18, 0.041667830199003219604 ;  /* 0x3d2aabe31b187423 */ /* 0x000fc80000010012 */
[----:B------:R-:W-:-:S04]  /*0610*/  FFMA.FTZ R24, R27, R24, 0.16666397452354431152 ;  /* 0x3e2aa9f61b187423 */ /* 0x000fc80000010018 */
[----:B------:R-:W-:Y:S01]  /*0620*/  FFMA.FTZ R24, R27, R24, 0.49999994039535522461 ;  /* 0x3efffffe1b187423 */ /* 0x000fe20000010018 */
[----:B------:R-:W-:-:S03]  /*0630*/  @!P1 FMUL R8, R8, 16777216 ;  /* 0x4b80000008089820 */ /* 0x000fc60000400000 */
[----:B------:R-:W-:Y:S01]  /*0640*/  FMUL R24, R27, R24 ;  /* 0x000000181b187220 */ /* 0x000fe20000400000 */
[C---:B------:R-:W-:Y:S01]  /*0650*/  FSETP.NEU.AND P2, PT, R28.reuse, 128, PT ;  /* 0x430000001c00780b */ /* 0x040fe20003f4d000 */
[----:B-1----:R-:W-:Y:S02]  /*0660*/  FMUL R19, R19, R8 ;  /* 0x0000000813137220 */ /* 0x002fe40000400000 */
[----:B------:R-:W-:Y:S01]  /*0670*/  FFMA.FTZ R27, R27, R24, R27 ;  /* 0x000000181b1b7223 */ /* 0x000fe2000001001b */
[----:B------:R-:W-:Y:S01]  /*0680*/  FMUL R24, R9, 1.4426950216293334961 ;  /* 0x3fb8aa3b09187820 */ /* 0x000fe20000400000 */
[----:B------:R-:W-:-:S04]  /*0690*/  FSEL R8, R28, 127, P2 ;  /* 0x42fe00001c087808 */ /* 0x000fc80001000000 */
[----:B------:R-:W0:Y:S01]  /*06a0*/  MUFU.EX2 R18, R8 ;  /* 0x0000000800127308 */ /* 0x000e220000000800 */
[----:B------:R-:W-:-:S07]  /*06b0*/  FADD.FTZ R26, |R9|, -RZ ;  /* 0x800000ff091a7221 */ /* 0x000fce0000010200 */
[----:B------:R-:W1:Y:S01]  /*06c0*/  FRND R24, R24 ;  /* 0x0000001800187307 */ /* 0x000e620000201000 */
[----:B------:R-:W-:Y:S01]  /*06d0*/  FSETP.GEU.AND P0, PT, R26, 0.40999999642372131348, PT ;  /* 0x3ed1eb851a00780b */ /* 0x000fe20003f0e000 */
[----:B0-----:R-:W-:-:S04]  /*06e0*/  FADD R29, R18, -1 ;  /* 0xbf800000121d7421 */ /* 0x001fc80000000000 */
[----:B------:R-:W-:Y:S01]  /*06f0*/  FFMA.FTZ R18, R18, R27, R29 ;  /* 0x0000001b12127223 */ /* 0x000fe2000001001d */
[----:B-1----:R-:W-:-:S05]  /*0700*/  FSEL R8, R24, RZ, P0 ;  /* 0x000000ff18087208 */ /* 0x002fca0000000000 */
[----:B------:R-:W-:-:S04]  /*0710*/  FFMA.FTZ R27, -R8, 0.693145751953125, R9 ;  /* 0x3f317200081b7823 */ /* 0x000fc80000010109 */
[----:B------:R-:W-:-:S04]  /*0720*/  FFMA.FTZ R27, -R8, 1.428606765330187045e-06, R27 ;  /* 0x35bfbe8e081b7823 */ /* 0x000fc8000001011b */
[----:B------:R-:W-:Y:S01]  /*0730*/  FFMA.FTZ R24, R27, R0, 0.0083824126049876213074 ;  /* 0x3c0956631b187423 */ /* 0x000fe20000010000 */
[----:B------:R-:W-:-:S03]  /*0740*/  FSETP.NEU.AND P6, PT, R8, 128, PT ;  /* 0x430000000800780b */ /* 0x000fc60003fcd000 */
[----:B------:R-:W-:Y:S01]  /*0750*/  FFMA.FTZ R29, R27, R24, 0.041667830199003219604 ;  /* 0x3d2aabe31b1d7423 */ /* 0x000fe20000010018 */
[----:B------:R-:W-:-:S03]  /*0760*/  FSEL R26, R8, 127, P6 ;  /* 0x42fe0000081a7808 */ /* 0x000fc60003000000 */
[C---:B------:R-:W-:Y:S01]  /*0770*/  FFMA.FTZ R29, R27.reuse, R29, 0.16666397452354431152 ;  /* 0x3e2aa9f61b1d7423 */ /* 0x040fe2000001001d */
[----:B------:R-:W0:Y:S03]  /*0780*/  MUFU.EX2 R24, R26 ;  /* 0x0000001a00187308 */ /* 0x000e260000000800 */
[----:B------:R-:W-:-:S04]  /*0790*/  FFMA.FTZ R22, R27, R29, 0.49999994039535522461 ;  /* 0x3efffffe1b167423 */ /* 0x000fc8000001001d */
[----:B------:R-:W-:-:S04]  /*07a0*/  FMUL R22, R27, R22 ;  /* 0x000000161b167220 */ /* 0x000fc80000400000 */
[----:B------:R-:W-:Y:S01]  /*07b0*/  FFMA.FTZ R27, R27, R22, R27 ;  /* 0x000000161b1b7223 */ /* 0x000fe2000001001b */
[----:B------:R-:W-:Y:S01]  /*07c0*/  FMUL R22, R10, 1.4426950216293334961 ;  /* 0x3fb8aa3b0a167820 */ /* 0x000fe20000400000 */
[----:B0-----:R-:W-:-:S05]  /*07d0*/  FADD R21, R24, -1 ;  /* 0xbf80000018157421 */ /* 0x001fca0000000000 */
[----:B------:R-:W0:Y:S01]  /*07e0*/  FRND R22, R22 ;  /* 0x0000001600167307 */ /* 0x000e220000201000 */
[----:B------:R-:W-:Y:S01]  /*07f0*/  FFMA.FTZ R24, R24, R27, R21 ;  /* 0x0000001b18187223 */ /* 0x000fe20000010015 */
[----:B------:R-:W-:Y:S01]  /*0800*/  FADD.FTZ R21, |R10|, -RZ ;  /* 0x800000ff0a157221 */ /* 0x000fe20000010200 */
[----:B------:R-:W-:-:S04]  /*0810*/  IMAD.WIDE R26, R25, 0x4, R14 ;  /* 0x00000004191a7825 */ /* 0x000fc800078e020e */
[----:B------:R-:W-:Y:S02]  /*0820*/  FSETP.GEU.AND P0, PT, R21, 0.40999999642372131348, PT ;  /* 0x3ed1eb851500780b */ /* 0x000fe40003f0e000 */
[----:B------:R1:W2:Y:S02]  /*0830*/  LDG.E.EL R21, desc[UR4][R26.64] ;  /* 0x000000041a157981 */ /* 0x0002a4000c2e1900 */
[----:B0-----:R-:W-:-:S05]  /*0840*/  FSEL R15, R22, RZ, P0 ;  /* 0x000000ff160f7208 */ /* 0x001fca0000000000 */
[----:B------:R-:W-:-:S04]  /*0850*/  FFMA.FTZ R14, -R15, 0.693145751953125, R10 ;  /* 0x3f3172000f0e7823 */ /* 0x000fc8000001010a */
[----:B------:R-:W-:-:S04]  /*0860*/  FFMA.FTZ R25, -R15, 1.428606765330187045e-06, R14 ;  /* 0x35bfbe8e0f197823 */ /* 0x000fc8000001010e */
[----:B------:R-:W-:Y:S01]  /*0870*/  FFMA.FTZ R29, R25, R0, 0.0083824126049876213074 ;  /* 0x3c095663191d7423 */ /* 0x000fe20000010000 */
[----:B------:R-:W-:-:S03]  /*0880*/  FSETP.NEU.AND P0, PT, R15, 128, PT ;  /* 0x430000000f00780b */ /* 0x000fc60003f0d000 */
[----:B------:R-:W-:Y:S01]  /*0890*/  FFMA.FTZ R22, R25, R29, 0.041667830199003219604 ;  /* 0x3d2aabe319167423 */ /* 0x000fe2000001001d */
[----:B------:R-:W-:-:S03]  /*08a0*/  FSEL R14, R15, 127, P0 ;  /* 0x42fe00000f0e7808 */ /* 0x000fc60000000000 */
[----:B------:R-:W-:Y:S01]  /*08b0*/  FFMA.FTZ R22, R25, R22, 0.16666397452354431152 ;  /* 0x3e2aa9f619167423 */ /* 0x000fe20000010016 */
[----:B------:R-:W-:-:S03]  /*08c0*/  FMUL R29, R11, 1.4426950216293334961 ;  /* 0x3fb8aa3b0b1d7820 */ /* 0x000fc60000400000 */
[C---:B------:R-:W-:Y:S01]  /*08d0*/  FFMA.FTZ R22, R25.reuse, R22, 0.49999994039535522461 ;  /* 0x3efffffe19167423 */ /* 0x040fe20000010016 */
[----:B------:R-:W0:Y:S03]  /*08e0*/  MUFU.EX2 R14, R14 ;  /* 0x0000000e000e7308 */ /* 0x000e260000000800 */
[----:B------:R-:W-:-:S05]  /*08f0*/  FMUL R22, R25, R22 ;  /* 0x0000001619167220 */ /* 0x000fca0000400000 */
[----:B-1----:R-:W1:Y:S01]  /*0900*/  FRND R26, R29 ;  /* 0x0000001d001a7307 */ /* 0x002e620000201000 */
[----:B------:R-:W-:Y:S01]  /*0910*/  FFMA.FTZ R25, R25, R22, R25 ;  /* 0x0000001619197223 */ /* 0x000fe20000010019 */
[----:B------:R-:W-:-:S05]  /*0920*/  FADD.FTZ R22, |R11|, -RZ ;  /* 0x800000ff0b167221 */ /* 0x000fca0000010200 */
[----:B------:R-:W-:Y:S01]  /*0930*/  FSETP.GEU.AND P1, PT, R22, 0.40999999642372131348, PT ;  /* 0x3ed1eb851600780b */ /* 0x000fe20003f2e000 */
[----:B0-----:R-:W-:Y:S01]  /*0940*/  FADD R27, R14, -1 ;  /* 0xbf8000000e1b7421 */ /* 0x001fe20000000000 */
[----:B------:R-:W-:Y:S01]  /*0950*/  FSEL R28, R28, 127, P2 ;  /* 0x42fe00001c1c7808 */ /* 0x000fe20001000000 */
[----:B------:R0:W2:Y:S01]  /*0960*/  LDG.E.EL R22, desc[UR4][R12.64] ;  /* 0x000000040c167981 */ /* 0x0000a2000c2e1900 */
[----:B-1----:R-:W-:Y:S01]  /*0970*/  FSEL R26, R26, RZ, P1 ;  /* 0x000000ff1a1a7208 */ /* 0x002fe20000800000 */
[----:B------:R-:W-:-:S04]  /*0980*/  FFMA.FTZ R25, R14, R25, R27 ;  /* 0x000000190e197223 */ /* 0x000fc8000001001b */
[----:B------:R-:W-:-:S04]  /*0990*/  FFMA.FTZ R27, -R26, 0.693145751953125, R11 ;  /* 0x3f3172001a1b7823 */ /* 0x000fc8000001010b */
[C---:B------:R-:W-:Y:S01]  /*09a0*/  FFMA.FTZ R27, -R26.reuse, 1.428606765330187045e-06, R27 ;  /* 0x35bfbe8e1a1b7823 */ /* 0x040fe2000001011b */
[----:B------:R-:W-:-:S03]  /*09b0*/  FSETP.NEU.AND P1, PT, R26, 128, PT ;  /* 0x430000001a00780b */ /* 0x000fc60003f2d000 */
[C---:B------:R-:W-:Y:S01]  /*09c0*/  FFMA.FTZ R14, R27.reuse, R0, 0.0083824126049876213074 ;  /* 0x3c0956631b0e7423 */ /* 0x040fe20000010000 */
[C---:B------:R-:W-:Y:S02]  /*09d0*/  FSETP.GEU.AND P4, PT, R28.reuse, -25, PT ;  /* 0xc1c800001c00780b */ /* 0x040fe40003f8e000 */
[----:B------:R-:W-:Y:S01]  /*09e0*/  FSETP.GT.AND P3, PT, R28, 128, PT ;  /* 0x430000001c00780b */ /* 0x000fe20003f64000 */
[----:B------:R-:W-:Y:S01]  /*09f0*/  FFMA.FTZ R28, R27, R14, 0.041667830199003219604 ;  /* 0x3d2aabe31b1c7423 */ /* 0x000fe2000001000e */
[----:B------:R-:W-:-:S04]  /*0a00*/  FSEL R14, R26, 127, P1 ;  /* 0x42fe00001a0e7808 */ /* 0x000fc80000800000 */
[----:B0-----:R-:W0:Y:S01]  /*0a10*/  MUFU.EX2 R12, R14 ;  /* 0x0000000e000c7308 */ /* 0x001e220000000800 */
[----:B------:R-:W-:Y:S01]  /*0a20*/  FFMA.FTZ R28, R27, R28, 0.16666397452354431152 ;  /* 0x3e2aa9f61b1c7423 */ /* 0x000fe2000001001c */
[----:B------:R-:W-:Y:S01]  /*0a30*/  FSETP.NEU.AND P5, PT, R3, RZ, PT ;  /* 0x000000ff0300720b */ /* 0x000fe20003fad000 */
[----:B------:R-:W-:Y:S02]  /*0a40*/  @!P2 FADD R18, R18, R18 ;  /* 0x000000121212a221 */ /* 0x000fe40000000000 */
[C---:B------:R-:W-:Y:S01]  /*0a50*/  FFMA.FTZ R28, R27.reuse, R28, 0.49999994039535522461 ;  /* 0x3efffffe1b1c7423 */ /* 0x040fe2000001001c */
[----:B------:R-:W-:Y:S01]  /*0a60*/  FSEL R8, R8, 127, P6 ;  /* 0x42fe000008087808 */ /* 0x000fe20003000000 */
[----:B------:R-:W-:Y:S02]  /*0a70*/  @!P6 FADD R24, R24, R24 ;  /* 0x000000181818e221 */ /* 0x000fe40000000000 */
[----:B------:R-:W-:Y:S01]  /*0a80*/  FMUL R28, R27, R28 ;  /* 0x0000001c1b1c7220 */ /* 0x000fe20000400000 */
[----:B------:R-:W-:-:S02]  /*0a90*/  FSEL R18, R18, +INF , !P3 ;  /* 0x7f80000012127808 */ /* 0x000fc40005800000 */
[----:B------:R-:W-:Y:S01]  /*0aa0*/  FSETP.GT.AND P3, PT, R8, 128, PT ;  /* 0x430000000800780b */ /* 0x000fe20003f64000 */
[----:B------:R-:W-:Y:S01]  /*0ab0*/  FFMA.FTZ R27, R27, R28, R27 ;  /* 0x0000001c1b1b7223 */ /* 0x000fe2000001001b */
[----:B------:R-:W-:Y:S01]  /*0ac0*/  FSEL R15, R15, 127, P0 ;  /* 0x42fe00000f0f7808 */ /* 0x000fe20000000000 */
[----:B0-----:R-:W-:Y:S01]  /*0ad0*/  FADD R13, R12, -1 ;  /* 0xbf8000000c0d7421 */ /* 0x001fe20000000000 */
[----:B------:R-:W-:Y:S01]  /*0ae0*/  FSETP.GEU.AND P2, PT, R8, -25, PT ;  /* 0xc1c800000800780b */ /* 0x000fe20003f4e000 */
[----:B------:R-:W-:Y:S01]  /*0af0*/  FADD R8, R3, R3 ;  /* 0x0000000303087221 */ /* 0x000fe20000000000 */
[----:B------:R-:W-:Y:S01]  /*0b00*/  @P5 FSEL R8, R18, -1, P4 ;  /* 0xbf80000012085808 */ /* 0x000fe20002000000 */
[----:B------:R-:W-:Y:S01]  /*0b10*/  FFMA.FTZ R27, R12, R27, R13 ;  /* 0x0000001b0c1b7223 */ /* 0x000fe2000001000d */
[----:B------:R-:W-:Y:S02]  /*0b20*/  FSEL R24, R24, +INF , !P3 ;  /* 0x7f80000018187808 */ /* 0x000fe40005800000 */
[----:B------:R-:W-:-:S02]  /*0b30*/  FSETP.GEU.AND P3, PT, R15, -25, PT ;  /* 0xc1c800000f00780b */ /* 0x000fc40003f6e000 */
[----:B------:R-:W-:Y:S02]  /*0b40*/  FSETP.GT.AND P4, PT, R15, 128, PT ;  /* 0x430000000f00780b */ /* 0x000fe40003f84000 */
[----:B------:R-:W3:Y:S01]  /*0b50*/  LDG.E.128 R12, desc[UR4][R16.64+0x800] ;  /* 0x00080004100c7981 */ /* 0x000ee2000c1e1d00 */
[C---:B------:R-:W-:Y:S01]  /*0b60*/  FSETP.NEU.AND P6, PT, R9.reuse, RZ, PT ;  /* 0x000000ff0900720b */ /* 0x040fe20003fcd000 */
[----:B------:R-:W-:Y:S01]  /*0b70*/  FADD R18, R9, R9 ;  /* 0x0000000909127221 */ /* 0x000fe20000000000 */
[----:B------:R-:W-:Y:S01]  /*0b80*/  @!P0 FADD R25, R25, R25 ;  /* 0x0000001919198221 */ /* 0x000fe20000000000 */
[----:B------:R-:W-:Y:S02]  /*0b90*/  FSETP.NEU.AND P0, PT, R11, RZ, PT ;  /* 0x000000ff0b00720b */ /* 0x000fe40003f0d000 */
[----:B------:R-:W-:Y:S01]  /*0ba0*/  FSEL R26, R26, 127, P1 ;  /* 0x42fe00001a1a7808 */ /* 0x000fe20000800000 */
[----:B------:R-:W-:-:S07]  /*0bb0*/  @!P1 FADD R27, R27, R27 ;  /* 0x0000001b1b1b9221 */ /* 0x000fce0000000000 */
[----:B------:R-:W-:Y:S02]  /*0bc0*/  @P6 FSEL R18, R24, -1, P2 ;  /* 0xbf80000018126808 */ /* 0x000fe40001000000 */
[----:B------:R-:W-:Y:S02]  /*0bd0*/  FSETP.NEU.AND P6, PT, R10, RZ, PT ;  /* 0x000000ff0a00720b */ /* 0x000fe40003fcd000 */
[----:B------:R-:W-:Y:S02]  /*0be0*/  FSETP.GT.AND P5, PT, R26, 128, PT ;  /* 0x430000001a00780b */ /* 0x000fe40003fa4000 */
[----:B------:R-:W-:Y:S01]  /*0bf0*/  FSEL R24, R25, +INF , !P4 ;  /* 0x7f80000019187808 */ /* 0x000fe20006000000 */
[----:B------:R-:W-:Y:S01]  /*0c00*/  FADD R25, R10, R10 ;  /* 0x0000000a0a197221 */ /* 0x000fe20000000000 */
[----:B------:R-:W-:Y:S02]  /*0c10*/  FSETP.GEU.AND P2, PT, R26, -25, PT ;  /* 0xc1c800001a00780b */ /* 0x000fe40003f4e000 */
[----:B------:R-:W-:-:S05]  /*0c20*/  FSEL R27, R27, +INF , !P5 ;  /* 0x7f8000001b1b7808 */ /* 0x000fca0006800000 */
[----:B------:R-:W-:Y:S01]  /*0c30*/  @P6 FSEL R25, R24, -1, P3 ;  /* 0xbf80000018196808 */ /* 0x000fe20001800000 */
[----:B------:R-:W-:Y:S01]  /*0c40*/  FADD R24, R11, R11 ;  /* 0x0000000b0b187221 */ /* 0x000fe20000000000 */
[----:B------:R-:W-:Y:S02]  /*0c50*/  @P0 FSEL R24, R27, -1, P2 ;  /* 0xbf8000001b180808 */ /* 0x000fe40001000000 */
[----:B------:R-:W-:-:S04]  /*0c60*/  FSETP.GT.AND P0, PT, R11, RZ, PT ;  /* 0x000000ff0b00720b */ /* 0x000fc80003f04000 */
[----:B------:R-:W-:Y:S01]  /*0c70*/  FSEL R11, R11, R24, P0 ;  /* 0x000000180b0b7208 */ /* 0x000fe20000000000 */
[--C-:B---3--:R-:W-:Y:S01]  /*0c80*/  FADD R12, R12, R23.reuse ;  /* 0x000000170c0c7221 */ /* 0x108fe20000000000 */
[----:B------:R-:W-:-:S03]  /*0c90*/  FADD R14, R14, R23 ;  /* 0x000000170e0e7221 */ /* 0x000fc60000000000 */
[----:B------:R-:W-:Y:S01]  /*0ca0*/  FADD R24, -R20, R12 ;  /* 0x0000000c14187221 */ /* 0x000fe20000000100 */
[--C-:B------:R-:W-:Y:S01]  /*0cb0*/  FADD R13, R13, R23.reuse ;  /* 0x000000170d0d7221 */ /* 0x100fe20000000000 */
[----:B------:R-:W-:Y:S02]  /*0cc0*/  FADD R15, R15, R23 ;  /* 0x000000170f0f7221 */ /* 0x000fe40000000000 */
[----:B------:R-:W-:Y:S01]  /*0cd0*/  FMUL R23, R24, R19 ;  /* 0x0000001318177220 */ /* 0x000fe20000400000 */
[C---:B------:R-:W-:Y:S01]  /*0ce0*/  FADD R26, -R20.reuse, R14 ;  /* 0x0000000e141a7221 */ /* 0x040fe20000000100 */
[C---:B------:R-:W-:Y:S01]  /*0cf0*/  FADD R28, -R20.reuse, R13 ;  /* 0x0000000d141c7221 */ /* 0x040fe20000000100 */
[----:B------:R-:W-:Y:S01]  /*0d00*/  FADD R24, -R20, R15 ;  /* 0x0000000f14187221 */ /* 0x000fe20000000100 */
[----:B--2---:R-:W-:-:S03]  /*0d10*/  FFMA R20, R21, R23, R22 ;  /* 0x0000001715147223 */ /* 0x004fc60000000016 */
[-C--:B------:R-:W-:Y:S01]  /*0d20*/  FMUL R29, R24, R19.reuse ;  /* 0x00000013181d7220 */ /* 0x080fe20000400000 */
[----:B------:R-:W-:Y:S01]  /*0d30*/  FMUL R24, R20, 1.4426950216293334961 ;  /* 0x3fb8aa3b14187820 */ /* 0x000fe20000400000 */
[-C--:B------:R-:W-:Y:S01]  /*0d40*/  FMUL R23, R26, R19.reuse ;  /* 0x000000131a177220 */ /* 0x080fe20000400000 */
[----:B------:R-:W-:-:S04]  /*0d50*/  FMUL R27, R28, R19 ;  /* 0x000000131c1b7220 */ /* 0x000fc80000400000 */
[----:B------:R-:W0:Y:S01]  /*0d60*/  FRND R24, R24 ;  /* 0x0000001800187307 */ /* 0x000e220000201000 */
[C-C-:B------:R-:W-:Y:S01]  /*0d70*/  FFMA R19, R21.reuse, R23, R22.reuse ;  /* 0x0000001715137223 */ /* 0x140fe20000000016 */
[C-C-:B------:R-:W-:Y:S01]  /*0d80*/  FFMA R23, R21.reuse, R29, R22.reuse ;  /* 0x0000001d15177223 */ /* 0x140fe20000000016 */
[----:B------:R-:W-:Y:S01]  /*0d90*/  FFMA R21, R21, R27, R22 ;  /* 0x0000001b15157223 */ /* 0x000fe20000000016 */
[----:B------:R-:W-:-:S05]  /*0da0*/  FADD.FTZ R22, |R20|, -RZ ;  /* 0x800000ff14167221 */ /* 0x000fca0000010200 */
[----:B------:R-:W-:-:S04]  /*0db0*/  FSETP.GEU.AND P0, PT, R22, 0.40999999642372131348, PT ;  /* 0x3ed1eb851600780b */ /* 0x000fc80003f0e000 */
[----:B0-----:R-:W-:Y:S02]  /*0dc0*/  FSEL R27, R24, RZ, P0 ;  /* 0x000000ff181b7208 */ /* 0x001fe40000000000 */
[----:B------:R-:W-:-:S03]  /*0dd0*/  FSETP.GT.AND P0, PT, R10, RZ, PT ;  /* 0x000000ff0a00720b */ /* 0x000fc60003f04000 */
[C---:B------:R-:W-:Y:S01]  /*0de0*/  FFMA.FTZ R22, -R27.reuse, 0.693145751953125, R20 ;  /* 0x3f3172001b167823 */ /* 0x040fe20000010114 */
[----:B------:R-:W-:Y:S02]  /*0df0*/  FSEL R10, R10, R25, P0 ;  /* 0x000000190a0a7208 */ /* 0x000fe40000000000 */
[C---:B------:R-:W-:Y:S01]  /*0e00*/  FSETP.NEU.AND P0, PT, R27.reuse, 128, PT ;  /* 0x430000001b00780b */ /* 0x040fe20003f0d000 */
[----:B------:R-:W-:-:S03]  /*0e10*/  FFMA.FTZ R25, -R27, 1.428606765330187045e-06, R22 ;  /* 0x35bfbe8e1b197823 */ /* 0x000fc60000010116 */
[----:B------:R-:W-:Y:S01]  /*0e20*/  FSEL R22, R27, 127, P0 ;  /* 0x42fe00001b167808 */ /* 0x000fe20000000000 */
[----:B------:R-:W-:-:S04]  /*0e30*/  FFMA.FTZ R24, R25, R0, 0.0083824126049876213074 ;  /* 0x3c09566319187423 */ /* 0x000fc80000010000 */
[C---:B------:R-:W-:Y:S01]  /*0e40*/  FFMA.FTZ R24, R25.reuse, R24, 0.041667830199003219604 ;  /* 0x3d2aabe319187423 */ /* 0x040fe20000010018 */
[----:B------:R-:W0:Y:S03]  /*0e50*/  MUFU.EX2 R22, R22 ;  /* 0x0000001600167308 */ /* 0x000e260000000800 */
[----:B------:R-:W-:-:S04]  /*0e60*/  FFMA.FTZ R24, R25, R24, 0.16666397452354431152 ;  /* 0x3e2aa9f619187423 */ /* 0x000fc80000010018 */
[----:B------:R-:W-:-:S04]  /*0e70*/  FFMA.FTZ R24, R25, R24, 0.49999994039535522461 ;  /* 0x3efffffe19187423 */ /* 0x000fc80000010018 */
[----:B------:R-:W-:-:S04]  /*0e80*/  FMUL R24, R25, R24 ;  /* 0x0000001819187220 */ /* 0x000fc80000400000 */
[----:B------:R-:W-:Y:S01]  /*0e90*/  FFMA.FTZ R25, R25, R24, R25 ;  /* 0x0000001819197223 */ /* 0x000fe20000010019 */
[----:B0-----:R-:W-:-:S04]  /*0ea0*/  FADD R29, R22, -1 ;  /* 0xbf800000161d7421 */ /* 0x001fc80000000000 */
[----:B------:R-:W-:Y:S01]  /*0eb0*/  FFMA.FTZ R24, R22, R25, R29 ;  /* 0x0000001916187223 */ /* 0x000fe2000001001d */
[----:B------:R-:W-:-:S06]  /*0ec0*/  FMUL R25, R19, 1.4426950216293334961 ;  /* 0x3fb8aa3b13197820 */ /* 0x000fcc0000400000 */
[----:B------:R-:W0:Y:S01]  /*0ed0*/  FRND R25, R25 ;  /* 0x0000001900197307 */ /* 0x000e220000201000 */
[----:B------:R-:W-:Y:S01]  /*0ee0*/  FADD.FTZ R26, |R19|, -RZ ;  /* 0x800000ff131a7221 */ /* 0x000fe20000010200 */
[----:B------:R-:W-:-:S04]  /*0ef0*/  FSETP.NEU.AND P2, PT, R20, RZ, PT ;  /* 0x000000ff1400720b */ /* 0x000fc80003f4d000 */
[----:B------:R-:W-:Y:S02]  /*0f00*/  FSETP.GEU.AND P1, PT, R26, 0.40999999642372131348, PT ;  /* 0x3ed1eb851a00780b */ /* 0x000fe40003f2e000 */
[----:B------:R-:W-:Y:S01]  /*0f10*/  FSEL R27, R27, 127, P0 ;  /* 0x42fe00001b1b7808 */ /* 0x000fe20000000000 */
[----:B------:R-:W-:Y:S01]  /*0f20*/  @!P0 FADD R24, R24, R24 ;  /* 0x0000001818188221 */ /* 0x000fe20000000000 */
[----:B0-----:R-:W-:Y:S02]  /*0f30*/  FSEL R22, R25, RZ, P1 ;  /* 0x000000ff19167208 */ /* 0x001fe40000800000 */
[C---:B------:R-:W-:Y:S02]  /*0f40*/  FSETP.GT.AND P0, PT, R27.reuse, 128, PT ;  /* 0x430000001b00780b */ /* 0x040fe40003f04000 */
[----:B------:R-:W-:Y:S01]  /*0f50*/  FSETP.GEU.AND P1, PT, R27, -25, PT ;  /* 0xc1c800001b00780b */ /* 0x000fe20003f2e000 */
[----:B------:R-:W-:Y:S01]  /*0f60*/  FFMA.FTZ R27, -R22, 0.693145751953125, R19 ;  /* 0x3f317200161b7823 */ /* 0x000fe20000010113 */
[----:B------:R-:W-:Y:S01]  /*0f70*/  FSEL R24, R24, +INF , !P0 ;  /* 0x7f80000018187808 */ /* 0x000fe20004000000 */
[----:B------:R-:W-:-:S02]  /*0f80*/  FADD R25, R20, R20 ;  /* 0x0000001414197221 */ /* 0x000fc40000000000 */
[----:B------:R-:W-:Y:S01]  /*0f90*/  FFMA.FTZ R27, -R22, 1.428606765330187045e-06, R27 ;  /* 0x35bfbe8e161b7823 */ /* 0x000fe2000001011b */
[----:B------:R-:W-:-:S03]  /*0fa0*/  @P2 FSEL R25, R24, -1, P1 ;  /* 0xbf80000018192808 */ /* 0x000fc60000800000 */
[----:B------:R-:W-:-:S04]  /*0fb0*/  FFMA.FTZ R24, R27, R0, 0.0083824126049876213074 ;  /* 0x3c0956631b187423 */ /* 0x000fc80000010000 */
[----:B------:R-:W-:-:S04]  /*0fc0*/  FFMA.FTZ R24, R27, R24, 0.041667830199003219604 ;  /* 0x3d2aabe31b187423 */ /* 0x000fc80000010018 */
[----:B------:R-:W-:Y:S01]  /*0fd0*/  FFMA.FTZ R24, R27, R24, 0.16666397452354431152 ;  /* 0x3e2aa9f61b187423 */ /* 0x000fe20000010018 */
[----:B------:R-:W-:-:S03]  /*0fe0*/  FSETP.NEU.AND P1, PT, R22, 128, PT ;  /* 0x430000001600780b */ /* 0x000fc60003f2d000 */
[----:B------:R-:W-:Y:S01]  /*0ff0*/  FFMA.FTZ R24, R27, R24, 0.49999994039535522461 ;  /* 0x3efffffe1b187423 */ /* 0x000fe20000010018 */
[----:B------:R-:W-:-:S03]  /*1000*/  FSEL R22, R22, 127, P1 ;  /* 0x42fe000016167808 */ /* 0x000fc60000800000 */
[----:B------:R-:W-:-:S04]  /*1010*/  FMUL R24, R27, R24 ;  /* 0x000000181b187220 */ /* 0x000fc80000400000 */
[----:B------:R-:W-:Y:S02]  /*1020*/  FFMA.FTZ R27, R27, R24, R27 ;  /* 0x000000181b1b7223 */ /* 0x000fe4000001001b */
[----:B------:R-:W0:Y:S01]  /*1030*/  MUFU.EX2 R24, R22 ;  /* 0x0000001600187308 */ /* 0x000e220000000800 */
[----:B------:R-:W-:-:S04]  /*1040*/  FSETP.GT.AND P0, PT, R9, RZ, PT ;  /* 0x000000ff0900720b */ /* 0x000fc80003f04000 */
[----:B------:R-:W-:Y:S01]  /*1050*/  FSEL R9, R9, R18, P0 ;  /* 0x0000001209097208 */ /* 0x000fe20000000000 */
[----:B0-----:R-:W-:-:S04]  /*1060*/  FADD R29, R24, -1 ;  /* 0xbf800000181d7421 */ /* 0x001fc80000000000 */
[----:B------:R-:W-:Y:S01]  /*1070*/  FFMA.FTZ R27, R24, R27, R29 ;  /* 0x0000001b181b7223 */ /* 0x000fe2000001001d */
[----:B------:R-:W-:-:S04]  /*1080*/  FMUL R24, R21, 1.4426950216293334961 ;  /* 0x3fb8aa3b15187820 */ /* 0x000fc80000400000 */
[----:B------:R-:W0:Y:S01]  /*1090*/  FRND R18, R24 ;  /* 0x0000001800127307 */ /* 0x000e220000201000 */
[----:B------:R-:W-:-:S05]  /*10a0*/  FADD.FTZ R26, |R21|, -RZ ;  /* 0x800000ff151a7221 */ /* 0x000fca0000010200 */
[----:B------:R-:W-:Y:S01]  /*10b0*/  FSETP.GEU.AND P0, PT, R26, 0.40999999642372131348, PT ;  /* 0x3ed1eb851a00780b */ /* 0x000fe20003f0e000 */
[----:B------:R-:W-:-:S03]  /*10c0*/  @!P1 FADD R27, R27, R27 ;  /* 0x0000001b1b1b9221 */ /* 0x000fc60000000000 */
[----:B0-----:R-:W-:Y:S02]  /*10d0*/  FSEL R18, R18, RZ, P0 ;  /* 0x000000ff12127208 */ /* 0x001fe40000000000 */
[----:B------:R-:W-:-:S03]  /*10e0*/  FSETP.GT.AND P0, PT, R22, 128, PT ;  /* 0x430000001600780b */ /* 0x000fc60003f04000 */
[----:B------:R-:W-:Y:S01]  /*10f0*/  FFMA.FTZ R29, -R18, 0.693145751953125, R21 ;  /* 0x3f317200121d7823 */ /* 0x000fe20000010115 */
[----:B------:R-:W-:-:S03]  /*1100*/  FSEL R26, R27, +INF , !P0 ;  /* 0x7f8000001b1a7808 */ /* 0x000fc60004000000 */
[----:B------:R-:W-:-:S04]  /*1110*/  FFMA.FTZ R27, -R18, 1.428606765330187045e-06, R29 ;  /* 0x35bfbe8e121b7823 */ /* 0x000fc8000001011d */
[----:B------:R-:W-:-:S04]  /*1120*/  FFMA.FTZ R24, R27, R0, 0.0083824126049876213074 ;  /* 0x3c0956631b187423 */ /* 0x000fc80000010000 */
[----:B------:R-:W-:-:S04]  /*1130*/  FFMA.FTZ R24, R27, R24, 0.041667830199003219604 ;  /* 0x3d2aabe31b187423 */ /* 0x000fc80000010018 */
[----:B------:R-:W-:Y:S01]  /*1140*/  FFMA.FTZ R24, R27, R24, 0.16666397452354431152 ;  /* 0x3e2aa9f61b187423 */ /* 0x000fe20000010018 */
[----:B------:R-:W-:-:S03]  /*1150*/  FSETP.NEU.AND P0, PT, R18, 128, PT ;  /* 0x430000001200780b */ /* 0x000fc60003f0d000 */
[----:B------:R-:W-:Y:S01]  /*1160*/  FFMA.FTZ R24, R27, R24, 0.49999994039535522461 ;  /* 0x3efffffe1b187423 */ /* 0x000fe20000010018 */
[----:B------:R-:W-:-:S03]  /*1170*/  FSETP.NEU.AND P2, PT, R19, RZ, PT ;  /* 0x000000ff1300720b */ /* 0x000fc60003f4d000 */
[----:B------:R-:W-:Y:S01]  /*1180*/  FMUL R24, R27, R24 ;  /* 0x000000181b187220 */ /* 0x000fe20000400000 */
[----:B------:R-:W-:-:S03]  /*1190*/  FSEL R18, R18, 127, P0 ;  /* 0x42fe000012127808 */ /* 0x000fc60000000000 */
[----:B------:R-:W-:Y:S02]  /*11a0*/  FFMA.FTZ R27, R27, R24, R27 ;  /* 0x000000181b1b7223 */ /* 0x000fe4000001001b */
[----:B------:R-:W0:Y:S01]  /*11b0*/  MUFU.EX2 R24, R18 ;  /* 0x0000001200187308 */ /* 0x000e220000000800 */
[----:B------:R-:W-:Y:S01]  /*11c0*/  FSETP.GEU.AND P1, PT, R22, -25, PT ;  /* 0xc1c800001600780b */ /* 0x000fe20003f2e000 */
[----:B------:R-:W-:-:S03]  /*11d0*/  FADD R22, R19, R19 ;  /* 0x0000001313167221 */ /* 0x000fc60000000000 */
[----:B------:R-:W-:Y:S01]  /*11e0*/  @P2 FSEL R22, R26, -1, P1 ;  /* 0xbf8000001a162808 */ /* 0x000fe20000800000 */
[----:B------:R-:W-:Y:S01]  /*11f0*/  FMUL R26, R23, 1.4426950216293334961 ;  /* 0x3fb8aa3b171a7820 */ /* 0x000fe20000400000 */
[----:B------:R-:W-:-:S04]  /*1200*/  FSETP.GT.AND P1, PT, R3, RZ, PT ;  /* 0x000000ff0300720b */ /* 0x000fc80003f24000 */
[----:B------:R-:W-:Y:S01]  /*1210*/  FSEL R8, R3, R8, P1 ;  /* 0x0000000803087208 */ /* 0x000fe20000800000 */
[----:B------:R-:W1:Y:S01]  /*1220*/  FRND R26, R26 ;  /* 0x0000001a001a7307 */ /* 0x000e620000201000 */
[----:B0-----:R-:W-:-:S04]  /*1230*/  FADD R3, R24, -1 ;  /* 0xbf80000018037421 */ /* 0x001fc80000000000 */
[----:B------:R-:W-:Y:S01]  /*1240*/  FFMA.FTZ R3, R24, R27, R3 ;  /* 0x0000001b18037223 */ /* 0x000fe20000010003 */
[C---:B------:R-:W-:Y:S01]  /*1250*/  FADD.FTZ R24, |R23|.reuse, -RZ ;  /* 0x800000ff17187221 */ /* 0x040fe20000010200 */
[C---:B------:R-:W-:Y:S02]  /*1260*/  FSETP.GEU.AND P4, PT, R18.reuse, -25, PT ;  /* 0xc1c800001200780b */ /* 0x040fe40003f8e000 */
[----:B------:R-:W-:Y:S02]  /*1270*/  FSETP.GT.AND P1, PT, R18, 128, PT ;  /* 0x430000001200780b */ /* 0x000fe40003f24000 */
[----:B------:R-:W-:Y:S01]  /*1280*/  FSETP.GEU.AND P2, PT, R24, 0.40999999642372131348, PT ;  /* 0x3ed1eb851800780b */ /* 0x000fe20003f4e000 */
[----:B------:R-:W-:-:S03]  /*1290*/  FMUL R18, R23, 1.4426950216293334961 ;  /* 0x3fb8aa3b17127820 */ /* 0x000fc60000400000 */
[----:B-1----:R-:W-:-:S03]  /*12a0*/  FSEL R24, R26, RZ, P2 ;  /* 0x000000ff1a187208 */ /* 0x002fc60001000000 */
[----:B------:R-:W0:Y:S02]  /*12b0*/  FRND R18, R18 ;  /* 0x0000001200127307 */ /* 0x000e240000201000 */
[----:B------:R-:W-:-:S04]  /*12c0*/  FFMA.FTZ R27, -R24, 0.693145751953125, R23 ;  /* 0x3f317200181b7823 */ /* 0x000fc80000010117 */
[----:B------:R-:W-:Y:S01]  /*12d0*/  FFMA.FTZ R27, -R24, 1.428606765330187045e-06, R27 ;  /* 0x35bfbe8e181b7823 */ /* 0x000fe2000001011b */
[----:B------:R-:W-:-:S05]  /*12e0*/  FADD.FTZ R24, |R23|, -RZ ;  /* 0x800000ff17187221 */ /* 0x000fca0000010200 */
[----:B------:R-:W-:Y:S01]  /*12f0*/  FSETP.GEU.AND P2, PT, R24, 0.40999999642372131348, PT ;  /* 0x3ed1eb851800780b */ /* 0x000fe20003f4e000 */
[----:B------:R-:W-:-:S03]  /*1300*/  FFMA.FTZ R24, R27, R0, 0.0083824126049876213074 ;  /* 0x3c0956631b187423 */ /* 0x000fc60000010000 */
[----:B0-----:R-:W-:Y:S01]  /*1310*/  FSEL R0, R18, RZ, P2 ;  /* 0x000000ff12007208 */ /* 0x001fe20001000000 */
[----:B------:R-:W-:-:S03]  /*1320*/  FFMA.FTZ R24, R27, R24, 0.041667830199003219604 ;  /* 0x3d2aabe31b187423 */ /* 0x000fc60000010018 */
[----:B------:R-:W-:Y:S01]  /*1330*/  FSETP.NEU.AND P2, PT, R0, 128, PT ;  /* 0x430000000000780b */ /* 0x000fe20003f4d000 */
[----:B------:R-:W-:-:S03]  /*1340*/  FFMA.FTZ R24, R27, R24, 0.16666397452354431152 ;  /* 0x3e2aa9f61b187423 */ /* 0x000fc60000010018 */
[----:B------:R-:W-:Y:S01]  /*1350*/  FSEL R0, R0, 127, P2 ;  /* 0x42fe000000007808 */ /* 0x000fe20001000000 */
[----:B------:R-:W-:Y:S01]  /*1360*/  FFMA.FTZ R18, R27, R24, 0.49999994039535522461 ;  /* 0x3efffffe1b127423 */ /* 0x000fe20000010018 */
[----:B------:R-:W-:Y:S02]  /*1370*/  FSETP.NEU.AND P3, PT, R21, RZ, PT ;  /* 0x000000ff1500720b */ /* 0x000fe40003f6d000 */
[----:B------:R-:W0:Y:S01]  /*1380*/  MUFU.EX2 R24, R0 ;  /* 0x0000000000187308 */ /* 0x000e220000000800 */
[----:B------:R-:W-:Y:S01]  /*1390*/  @!P0 FADD R3, R3, R3 ;  /* 0x0000000303038221 */ /* 0x000fe20000000000 */
[----:B------:R-:W-:-:S04]  /*13a0*/  FMUL R18, R27, R18 ;  /* 0x000000121b127220 */ /* 0x000fc80000400000 */
[----:B------:R-:W-:Y:S01]  /*13b0*/  FSEL R3, R3, +INF , !P1 ;  /* 0x7f80000003037808 */ /* 0x000fe20004800000 */
[----:B------:R-:W-:Y:S01]  /*13c0*/  FFMA.FTZ R27, R27, R18, R27 ;  /* 0x000000121b1b7223 */ /* 0x000fe2000001001b */
[----:B------:R-:W-:-:S03]  /*13d0*/  FADD R18, R21, R21 ;  /* 0x0000001515127221 */ /* 0x000fc60000000000 */
[----:B------:R-:W-:Y:S01]  /*13e0*/  @P3 FSEL R18, R3, -1, P4 ;  /* 0xbf80000003123808 */ /* 0x000fe20002000000 */
[----:B0-----:R-:W-:-:S04]  /*13f0*/  FADD R3, R24, -1 ;  /* 0xbf80000018037421 */ /* 0x001fc80000000000 */
[----:B------:R-:W-:Y:S02]  /*1400*/  FFMA.FTZ R3, R24, R27, R3 ;  /* 0x0000001b18037223 */ /* 0x000fe40000010003 */
[----:B------:R-:W0:Y:S01]  /*1410*/  LDC.64 R26, c[0x0][0x218] ;  /* 0x00008600ff1a7b82 */ /* 0x000e220000000a00 */
[----:B------:R-:W-:Y:S01]  /*1420*/  FSETP.NEU.AND P4, PT, R23, RZ, PT ;  /* 0x000000ff1700720b */ /* 0x000fe20003f8d000 */
[----:B------:R-:W-:Y:S01]  /*1430*/  @!P2 FADD R3, R3, R3 ;  /* 0x000000030303a221 */ /* 0x000fe20000000000 */
[C---:B------:R-:W-:Y:S02]  /*1440*/  FSETP.GT.AND P0, PT, R0.reuse, 128, PT ;  /* 0x430000000000780b */ /* 0x040fe40003f04000 */
[----:B------:R-:W-:Y:S02]  /*1450*/  FSETP.GEU.AND P1, PT, R0, -25, PT ;  /* 0xc1c800000000780b */ /* 0x000fe40003f2e000 */
[----:B------:R-:W-:Y:S02]  /*1460*/  FSEL R0, R3, +INF , !P0 ;  /* 0x7f80000003007808 */ /* 0x000fe40004000000 */
[----:B------:R-:W-:-:S02]  /*1470*/  FSETP.GT.AND P2, PT, R21, RZ, PT ;  /* 0x000000ff1500720b */ /* 0x000fc40003f44000 */
[----:B------:R-:W-:Y:S02]  /*1480*/  FSEL R0, R0, -1, P1 ;  /* 0xbf80000000007808 */ /* 0x000fe40000800000 */
[----:B------:R-:W-:Y:S01]  /*1490*/  FSETP.GT.AND P1, PT, R19, RZ, PT ;  /* 0x000000ff1300720b */ /* 0x000fe20003f24000 */
[C---:B------:R-:W-:Y:S01]  /*14a0*/  @!P4 FADD R0, R23.reuse, R23 ;  /* 0x000000171700c221 */ /* 0x040fe20000000000 */
[----:B------:R-:W-:Y:S02]  /*14b0*/  FSETP.GT.AND P3, PT, R20, RZ, PT ;  /* 0x000000ff1400720b */ /* 0x000fe40003f64000 */
[----:B------:R-:W-:Y:S02]  /*14c0*/  FSETP.GT.AND P0, PT, R23, RZ, PT ;  /* 0x000000ff1700720b */ /* 0x000fe40003f04000 */
[----:B------:R-:W-:Y:S02]  /*14d0*/  FSEL R22, R19, R22, P1 ;  /* 0x0000001613167208 */ /* 0x000fe40000800000 */
[----:B------:R-:W-:-:S02]  /*14e0*/  FSEL R21, R21, R18, P2 ;  /* 0x0000001215157208 */ /* 0x000fc40001000000 */
[----:B------:R-:W-:Y:S01]  /*14f0*/  FSEL R20, R20, R25, P3 ;  /* 0x0000001914147208 */ /* 0x000fe20001800000 */
[----:B0-----:R-:W-:Y:S01]  /*1500*/  IMAD.WIDE R2, R2, 0x4, R26 ;  /* 0x0000000402027825 */ /* 0x001fe200078e021a */
[----:B------:R-:W-:Y:S01]  /*1510*/  FSEL R23, R23, R0, P0 ;  /* 0x0000000017177208 */ /* 0x000fe20000000000 */
[----:B------:R-:W-:Y:S04]  /*1520*/  STG.E.128 desc[UR4][R16.64], R4 ;  /* 0x0000000410007986 */ /* 0x000fe8000c101d04 */
[----:B------:R-:W-:Y:S04]  /*1530*/  STG.E.128 desc[UR4][R16.64+0x800], R12 ;  /* 0x0008000c10007986 */ /* 0x000fe8000c101d04 */
[----:B------:R-:W-:Y:S04]  /*1540*/  STG.E.128 desc[UR4][R2.64], R8 ;  /* 0x0000000802007986 */ /* 0x000fe8000c101d04 */
[----:B------:R-:W-:Y:S01]  /*1550*/  STG.E.128 desc[UR4][R2.64+0x800], R20 ;  /* 0x0008001402007986 */ /* 0x000fe2000c101d04 */
[----:B------:R-:W-:Y:S05]  /*1560*/  EXIT ;  /* 0x000000000000794d */ /* 0x000fea0003800000 */
.L_x_0:
[----:B------:R-:W-:-:S00]  /*1570*/  BRA `(.L_x_0) ;  /* 0xfffffffc00fc7947 */ /* 0x000fc0000383ffff */
[----:B------:R-:W-:-:S00]  /*1580*/  NOP ;  /* 0x0000000000007918 */ /* 0x000fc00000000000 */
[----:B------:R-:W-:-:S00]  /*1590*/  NOP ;  /* 0x0000000000007918 */ /* 0x000fc00000000000 */
[----:B------:R-:W-:-:S00]  /*15a0*/  NOP ;  /* 0x0000000000007918 */ /* 0x000fc00000000000 */
[----:B------:R-:W-:-:S00]  /*15b0*/  NOP ;  /* 0x0000000000007918 */ /* 0x000fc00000000000 */
[----:B------:R-:W-:-:S00]  /*15c0*/  NOP ;  /* 0x0000000000007918 */ /* 0x000fc00000000000 */
[----:B------:R-:W-:-:S00]  /*15d0*/  NOP ;  /* 0x0000000000007918 */ /* 0x000fc00000000000 */
[----:B------:R-:W-:-:S00]  /*15e0*/  NOP ;  /* 0x0000000000007918 */ /* 0x000fc00000000000 */
[----:B------:R-:W-:-:S00]  /*15f0*/  NOP ;  /* 0x0000000000007918 */ /* 0x000fc00000000000 */
.L_x_1:


//--------------------- .nv.global.init           --------------------------
	.section	.nv.global.init,"aw",@progbits
.nv.global.init:
	.type		_$_str,@object
	.size		_$_str,(_$_str_$_2 - _$_str)
_$_str:
        /*0000*/ 	.byte	0x5f, 0x5f, 0x43, 0x55, 0x44, 0x41, 0x5f, 0x46, 0x54, 0x5a, 0x00
	.type		_$_str_$_2,@object
	.size		_$_str_$_2,(.L_1 - _$_str_$_2)
_$_str_$_2:
        /*000b*/ 	.byte	0x5f, 0x5f, 0x43, 0x55, 0x44, 0x41, 0x5f, 0x50, 0x52, 0x45, 0x43, 0x5f, 0x53, 0x51, 0x52, 0x54
        /*001b*/ 	.byte	0x00
.L_1:


//--------------------- .nv.constant0.triton_poi_fused__native_batch_norm_legit_no_training_convolution_elu_17 --------------------------
	.section	.nv.constant0.triton_poi_fused__native_batch_norm_legit_no_training_convolution_elu_17,"a",@progbits
	.sectionflags	@""
	.align	4
.nv.constant0.triton_poi_fused__native_batch_norm_legit_no_training_convolution_elu_17:
	.zero		588
